//
// Generated by NVIDIA NVVM Compiler
//
// Compiler Build ID: CL-36424714
// Cuda compilation tools, release 13.0, V13.0.88
// Based on NVVM 20.0.0
//

.version 9.0
.target sm_100
.address_size 64

	// .globl	_Z12cuda_gemm_v2ILi16EEvPfS0_S0_iii
// _ZZ12cuda_gemm_v2ILi16EEvPfS0_S0_iiiE7A_Block has been demoted
// _ZZ12cuda_gemm_v2ILi16EEvPfS0_S0_iiiE7B_Block has been demoted

.visible .entry _Z12cuda_gemm_v2ILi16EEvPfS0_S0_iii(
	.param .u64 .ptr .align 1 _Z12cuda_gemm_v2ILi16EEvPfS0_S0_iii_param_0,
	.param .u64 .ptr .align 1 _Z12cuda_gemm_v2ILi16EEvPfS0_S0_iii_param_1,
	.param .u64 .ptr .align 1 _Z12cuda_gemm_v2ILi16EEvPfS0_S0_iii_param_2,
	.param .u32 _Z12cuda_gemm_v2ILi16EEvPfS0_S0_iii_param_3,
	.param .u32 _Z12cuda_gemm_v2ILi16EEvPfS0_S0_iii_param_4,
	.param .u32 _Z12cuda_gemm_v2ILi16EEvPfS0_S0_iii_param_5
)
{
	.reg .pred 	%p<6>;
	.reg .b32 	%r<34>;
	.reg .b32 	%f<57>;
	.reg .b64 	%rd<19>;
	// demoted variable
	.shared .align 4 .b8 _ZZ12cuda_gemm_v2ILi16EEvPfS0_S0_iiiE7A_Block[1024];
	// demoted variable
	.shared .align 4 .b8 _ZZ12cuda_gemm_v2ILi16EEvPfS0_S0_iiiE7B_Block[1024];
	ld.param.u64 	%rd5, [_Z12cuda_gemm_v2ILi16EEvPfS0_S0_iii_param_0];
	ld.param.u64 	%rd6, [_Z12cuda_gemm_v2ILi16EEvPfS0_S0_iii_param_1];
	ld.param.u64 	%rd7, [_Z12cuda_gemm_v2ILi16EEvPfS0_S0_iii_param_2];
	ld.param.u32 	%r18, [_Z12cuda_gemm_v2ILi16EEvPfS0_S0_iii_param_3];
	ld.param.u32 	%r16, [_Z12cuda_gemm_v2ILi16EEvPfS0_S0_iii_param_4];
	ld.param.u32 	%r17, [_Z12cuda_gemm_v2ILi16EEvPfS0_S0_iii_param_5];
	mov.u32 	%r20, %ctaid.x;
	mov.u32 	%r1, %ntid.x;
	mul.lo.s32 	%r2, %r20, %r1;
	mov.u32 	%r3, %tid.x;
	add.s32 	%r4, %r2, %r3;
	mov.u32 	%r21, %ctaid.y;
	mov.u32 	%r22, %ntid.y;
	mul.lo.s32 	%r5, %r21, %r22;
	mov.u32 	%r6, %tid.y;
	add.s32 	%r23, %r5, %r6;
	setp.ge.u32 	%p1, %r4, %r16;
	setp.ge.u32 	%p2, %r23, %r18;
	or.pred  	%p3, %p1, %p2;
	@%p3 bra 	$L__BB0_5;
	mul.lo.s32 	%r8, %r17, %r5;
	setp.eq.s32 	%p4, %r17, 0;
	mov.f32 	%f56, 0f00000000;
	@%p4 bra 	$L__BB0_4;
	mad.lo.s32 	%r9, %r17, %r6, %r3;
	shl.b32 	%r25, %r6, 6;
	mov.u32 	%r26, _ZZ12cuda_gemm_v2ILi16EEvPfS0_S0_iiiE7A_Block;
	add.s32 	%r10, %r26, %r25;
	shl.b32 	%r27, %r3, 2;
	add.s32 	%r11, %r10, %r27;
	mov.u32 	%r28, _ZZ12cuda_gemm_v2ILi16EEvPfS0_S0_iiiE7B_Block;
	add.s32 	%r13, %r28, %r27;
	add.s32 	%r12, %r13, %r25;
	cvta.to.global.u64 	%rd1, %rd5;
	cvta.to.global.u64 	%rd2, %rd6;
	cvt.u64.u32 	%rd3, %r2;
	cvt.u64.u32 	%rd4, %r8;
	mov.f32 	%f56, 0f00000000;
	mov.b32 	%r33, 0;
$L__BB0_3:
	add.s32 	%r29, %r9, %r33;
	cvt.u64.u32 	%rd8, %r29;
	add.s64 	%rd9, %rd8, %rd4;
	shl.b64 	%rd10, %rd9, 2;
	add.s64 	%rd11, %rd1, %rd10;
	ld.global.f32 	%f6, [%rd11];
	st.shared.f32 	[%r11], %f6;
	add.s32 	%r30, %r33, %r6;
	mad.lo.s32 	%r31, %r30, %r16, %r3;
	cvt.u64.u32 	%rd12, %r31;
	add.s64 	%rd13, %rd12, %rd3;
	shl.b64 	%rd14, %rd13, 2;
	add.s64 	%rd15, %rd2, %rd14;
	ld.global.f32 	%f7, [%rd15];
	st.shared.f32 	[%r12], %f7;
	bar.sync 	0;
	ld.shared.f32 	%f8, [%r10];
	ld.shared.f32 	%f9, [%r13];
	fma.rn.f32 	%f10, %f8, %f9, %f56;
	ld.shared.f32 	%f11, [%r10+4];
	ld.shared.f32 	%f12, [%r13+64];
	fma.rn.f32 	%f13, %f11, %f12, %f10;
	ld.shared.f32 	%f14, [%r10+8];
	ld.shared.f32 	%f15, [%r13+128];
	fma.rn.f32 	%f16, %f14, %f15, %f13;
	ld.shared.f32 	%f17, [%r10+12];
	ld.shared.f32 	%f18, [%r13+192];
	fma.rn.f32 	%f19, %f17, %f18, %f16;
	ld.shared.f32 	%f20, [%r10+16];
	ld.shared.f32 	%f21, [%r13+256];
	fma.rn.f32 	%f22, %f20, %f21, %f19;
	ld.shared.f32 	%f23, [%r10+20];
	ld.shared.f32 	%f24, [%r13+320];
	fma.rn.f32 	%f25, %f23, %f24, %f22;
	ld.shared.f32 	%f26, [%r10+24];
	ld.shared.f32 	%f27, [%r13+384];
	fma.rn.f32 	%f28, %f26, %f27, %f25;
	ld.shared.f32 	%f29, [%r10+28];
	ld.shared.f32 	%f30, [%r13+448];
	fma.rn.f32 	%f31, %f29, %f30, %f28;
	ld.shared.f32 	%f32, [%r10+32];
	ld.shared.f32 	%f33, [%r13+512];
	fma.rn.f32 	%f34, %f32, %f33, %f31;
	ld.shared.f32 	%f35, [%r10+36];
	ld.shared.f32 	%f36, [%r13+576];
	fma.rn.f32 	%f37, %f35, %f36, %f34;
	ld.shared.f32 	%f38, [%r10+40];
	ld.shared.f32 	%f39, [%r13+640];
	fma.rn.f32 	%f40, %f38, %f39, %f37;
	ld.shared.f32 	%f41, [%r10+44];
	ld.shared.f32 	%f42, [%r13+704];
	fma.rn.f32 	%f43, %f41, %f42, %f40;
	ld.shared.f32 	%f44, [%r10+48];
	ld.shared.f32 	%f45, [%r13+768];
	fma.rn.f32 	%f46, %f44, %f45, %f43;
	ld.shared.f32 	%f47, [%r10+52];
	ld.shared.f32 	%f48, [%r13+832];
	fma.rn.f32 	%f49, %f47, %f48, %f46;
	ld.shared.f32 	%f50, [%r10+56];
	ld.shared.f32 	%f51, [%r13+896];
	fma.rn.f32 	%f52, %f50, %f51, %f49;
	ld.shared.f32 	%f53, [%r10+60];
	ld.shared.f32 	%f54, [%r13+960];
	fma.rn.f32 	%f56, %f53, %f54, %f52;
	bar.sync 	0;
	add.s32 	%r33, %r33, %r1;
	setp.lt.u32 	%p5, %r33, %r17;
	@%p5 bra 	$L__BB0_3;
$L__BB0_4:
	mad.lo.s32 	%r32, %r16, %r23, %r4;
	cvta.to.global.u64 	%rd16, %rd7;
	mul.wide.u32 	%rd17, %r32, 4;
	add.s64 	%rd18, %rd16, %rd17;
	st.global.f32 	[%rd18], %f56;
$L__BB0_5:
	ret;

}


// ===== COMPILED SASS (sm_100) =====

	.target	sm_100

	.elftype	@"ET_EXEC"


//--------------------- .note.nv.tkinfo           --------------------------
	.section	.note.nv.tkinfo,"",@"SHT_NOTE"
	.sectionflags	@"SHF_NOTE_NV_TKINFO"
	.tkinfo
        /*0018*/ 	.word	0x00000002
        /*0030*/ 	.string	""
        /*0030*/ 	.string	"ptxas"
        /*0030*/ 	.string	"Cuda compilation tools, release 13.0, V13.0.88"
        /*0030*/ 	.string	"Build cuda_13.0.r13.0/compiler.36424714_0"
        /*0030*/ 	.string	"-arch sm_100 -m 64 "



//--------------------- .note.nv.cuinfo           --------------------------
	.section	.note.nv.cuinfo,"",@"SHT_NOTE"
	.sectionflags	@"SHF_NOTE_NV_CUINFO"
        /*0018*/ 	.short	0x0002
        /*001a*/ 	.short	0x0064
        /*001c*/ 	.short	0x0082
	.zero		2


//--------------------- .nv.info                  --------------------------
	.section	.nv.info,"",@"SHT_CUDA_INFO"
	.align	4


	//----- nvinfo : EIATTR_REGCOUNT
	.align		4
        /*0000*/ 	.byte	0x04, 0x2f
        /*0002*/ 	.short	(.L_1 - .L_0)
	.align		4
.L_0:
        /*0004*/ 	.word	index@(_Z12cuda_gemm_v2ILi16EEvPfS0_S0_iii)
        /*0008*/ 	.word	0x0000001f


	//----- nvinfo : EIATTR_FRAME_SIZE
	.align		4
.L_1:
        /*000c*/ 	.byte	0x04, 0x11
        /*000e*/ 	.short	(.L_3 - .L_2)
	.align		4
.L_2:
        /*0010*/ 	.word	index@(_Z12cuda_gemm_v2ILi16EEvPfS0_S0_iii)
        /*0014*/ 	.word	0x00000000


	//----- nvinfo : EIATTR_MIN_STACK_SIZE
	.align		4
.L_3:
        /*0018*/ 	.byte	0x04, 0x12
        /*001a*/ 	.short	(.L_5 - .L_4)
	.align		4
.L_4:
        /*001c*/ 	.word	index@(_Z12cuda_gemm_v2ILi16EEvPfS0_S0_iii)
        /*0020*/ 	.word	0x00000000
.L_5:


//--------------------- .nv.compat                --------------------------
	.section	.nv.compat,"",@"SHT_CUDA_COMPAT_INFO"
	.align	4
        /*0000*/ 	.byte	0x02, 0x09, 0x00, 0x00, 0x02, 0x02, 0x01, 0x00, 0x02, 0x05, 0x05, 0x00, 0x03, 0x07, 0x01, 0x01
        /*0010*/ 	.byte	0x02, 0x03, 0x00, 0x00, 0x02, 0x06, 0x01, 0x00, 0x04, 0x0b, 0x08, 0x00, 0x09, 0x00, 0x00, 0x00
        /*0020*/ 	.byte	0x00, 0x00, 0x00, 0x00


//--------------------- .nv.info._Z12cuda_gemm_v2ILi16EEvPfS0_S0_iii --------------------------
	.section	.nv.info._Z12cuda_gemm_v2ILi16EEvPfS0_S0_iii,"",@"SHT_CUDA_INFO"
	.sectionflags	@""
	.align	4


	//----- nvinfo : EIATTR_CUDA_API_VERSION
	.align		4
        /*0000*/ 	.byte	0x04, 0x37
        /*0002*/ 	.short	(.L_7 - .L_6)
.L_6:
        /*0004*/ 	.word	0x00000082


	//----- nvinfo : EIATTR_KPARAM_INFO
	.align		4
.L_7:
        /*0008*/ 	.byte	0x04, 0x17
        /*000a*/ 	.short	(.L_9 - .L_8)
.L_8:
        /*000c*/ 	.word	0x00000000
        /*0010*/ 	.short	0x0005
        /*0012*/ 	.short	0x0020
        /*0014*/ 	.byte	0x00, 0xf0, 0x11, 0x00


	//----- nvinfo : EIATTR_KPARAM_INFO
	.align		4
.L_9:
        /*0018*/ 	.byte	0x04, 0x17
        /*001a*/ 	.short	(.L_11 - .L_10)
.L_10:
        /*001c*/ 	.word	0x00000000
        /*0020*/ 	.short	0x0004
        /*0022*/ 	.short	0x001c
        /*0024*/ 	.byte	0x00, 0xf0, 0x11, 0x00


	//----- nvinfo : EIATTR_KPARAM_INFO
	.align		4
.L_11:
        /*0028*/ 	.byte	0x04, 0x17
        /*002a*/ 	.short	(.L_13 - .L_12)
.L_12:
        /*002c*/ 	.word	0x00000000
        /*0030*/ 	.short	0x0003
        /*0032*/ 	.short	0x0018
        /*0034*/ 	.byte	0x00, 0xf0, 0x11, 0x00


	//----- nvinfo : EIATTR_KPARAM_INFO
	.align		4
.L_13:
        /*0038*/ 	.byte	0x04, 0x17
        /*003a*/ 	.short	(.L_15 - .L_14)
.L_14:
        /*003c*/ 	.word	0x00000000
        /*0040*/ 	.short	0x0002
        /*0042*/ 	.short	0x0010
        /*0044*/ 	.byte	0x00, 0xf5, 0x21, 0x00


	//----- nvinfo : EIATTR_KPARAM_INFO
	.align		4
.L_15:
        /*0048*/ 	.byte	0x04, 0x17
        /*004a*/ 	.short	(.L_17 - .L_16)
.L_16:
        /*004c*/ 	.word	0x00000000
        /*0050*/ 	.short	0x0001
        /*0052*/ 	.short	0x0008
        /*0054*/ 	.byte	0x00, 0xf5, 0x21, 0x00


	//----- nvinfo : EIATTR_KPARAM_INFO
	.align		4
.L_17:
        /*0058*/ 	.byte	0x04, 0x17
        /*005a*/ 	.short	(.L_19 - .L_18)
.L_18:
        /*005c*/ 	.word	0x00000000
        /*0060*/ 	.short	0x0000
        /*0062*/ 	.short	0x0000
        /*0064*/ 	.byte	0x00, 0xf5, 0x21, 0x00


	//----- nvinfo : EIATTR_SPARSE_MMA_MASK
	.align		4
.L_19:
        /*0068*/ 	.byte	0x03, 0x50
        /*006a*/ 	.short	0x0000


	//----- nvinfo : EIATTR_MAXREG_COUNT
	.align		4
        /*006c*/ 	.byte	0x03, 0x1b
        /*006e*/ 	.short	0x00ff


	//----- nvinfo : EIATTR_NUM_BARRIERS
	.align		4
        /*0070*/ 	.byte	0x02, 0x4c
        /*0072*/ 	.byte	0x01
	.zero		1


	//----- nvinfo : EIATTR_MERCURY_ISA_VERSION
	.align		4
        /*0074*/ 	.byte	0x03, 0x5f
        /*0076*/ 	.short	0x0101


	//----- nvinfo : EIATTR_VRC_CTA_INIT_COUNT
	.align		4
        /*0078*/ 	.byte	0x02, 0x4a
	.zero		1
	.zero		1


	//----- nvinfo : EIATTR_EXIT_INSTR_OFFSETS
	.align		4
        /*007c*/ 	.byte	0x04, 0x1c
        /*007e*/ 	.short	(.L_21 - .L_20)


	//   ....[0]....
.L_20:
        /*0080*/ 	.word	0x000000e0


	//   ....[1]....
        /*0084*/ 	.word	0x000005e0


	//----- nvinfo : EIATTR_CBANK_PARAM_SIZE
	.align		4
.L_21:
        /*0088*/ 	.byte	0x03, 0x19
        /*008a*/ 	.short	0x0024


	//----- nvinfo : EIATTR_PARAM_CBANK
	.align		4
        /*008c*/ 	.byte	0x04, 0x0a
        /*008e*/ 	.short	(.L_23 - .L_22)
	.align		4
.L_22:
        /*0090*/ 	.word	index@(.nv.constant0._Z12cuda_gemm_v2ILi16EEvPfS0_S0_iii)
        /*0094*/ 	.short	0x0380
        /*0096*/ 	.short	0x0024


	//----- nvinfo : EIATTR_SW_WAR
	.align		4
.L_23:
        /*0098*/ 	.byte	0x04, 0x36
        /*009a*/ 	.short	(.L_25 - .L_24)
.L_24:
        /*009c*/ 	.word	0x00000008
.L_25:


//--------------------- .nv.callgraph             --------------------------
	.section	.nv.callgraph,"",@"SHT_CUDA_CALLGRAPH"
	.align	4
	.sectionentsize	8
	.align		4
        /*0000*/ 	.word	0x00000000
	.align		4
        /*0004*/ 	.word	0xffffffff
	.align		4
        /*0008*/ 	.word	0x00000000
	.align		4
        /*000c*/ 	.word	0xfffffffe
	.align		4
        /*0010*/ 	.word	0x00000000
	.align		4
        /*0014*/ 	.word	0xfffffffd
	.align		4
        /*0018*/ 	.word	0x00000000
	.align		4
        /*001c*/ 	.word	0xfffffffc


//--------------------- .text._Z12cuda_gemm_v2ILi16EEvPfS0_S0_iii --------------------------
	.section	.text._Z12cuda_gemm_v2ILi16EEvPfS0_S0_iii,"ax",@progbits
	.align	128
        .global         _Z12cuda_gemm_v2ILi16EEvPfS0_S0_iii
        .type           _Z12cuda_gemm_v2ILi16EEvPfS0_S0_iii,@function
        .size           _Z12cuda_gemm_v2ILi16EEvPfS0_S0_iii,(.L_x_3 - _Z12cuda_gemm_v2ILi16EEvPfS0_S0_iii)
        .other          _Z12cuda_gemm_v2ILi16EEvPfS0_S0_iii,@"STO_CUDA_ENTRY STV_DEFAULT"
_Z12cuda_gemm_v2ILi16EEvPfS0_S0_iii:
.text._Z12cuda_gemm_v2ILi16EEvPfS0_S0_iii:
[----:B------:R-:W-:Y:S01]  /*0000*/  LDC R1, c[0x0][0x37c] ;  /* 0x0000df00ff017b82 */ /* 0x000fe20000000800 */
[----:B------:R-:W0:Y:S07]  /*0010*/  S2R R0, SR_TID.Y ;  /* 0x0000000000007919 */ /* 0x000e2e0000002200 */
[----:B------:R-:W1:Y:S01]  /*0020*/  S2UR UR6, SR_CTAID.Y ;  /* 0x00000000000679c3 */ /* 0x000e620000002600 */
[----:B------:R-:W2:Y:S01]  /*0030*/  LDCU UR9, c[0x0][0x360] ;  /* 0x00006c00ff0977ac */ /* 0x000ea20008000800 */
[----:B------:R-:W3:Y:S01]  /*0040*/  S2R R17, SR_TID.X ;  /* 0x0000000000117919 */ /* 0x000ee20000002100 */
[----:B------:R-:W1:Y:S05]  /*0050*/  LDCU UR4, c[0x0][0x364] ;  /* 0x00006c80ff0477ac */ /* 0x000e6a0008000800 */
[----:B------:R-:W2:Y:S01]  /*0060*/  S2UR UR5, SR_CTAID.X ;  /* 0x00000000000579c3 */ /* 0x000ea20000002500 */
[----:B------:R-:W4:Y:S01]  /*0070*/  LDCU.64 UR12, c[0x0][0x398] ;  /* 0x00007300ff0c77ac */ /* 0x000f220008000a00 */
[----:B-1----:R-:W-:-:S06]  /*0080*/  UIMAD UR6, UR6, UR4, URZ ;  /* 0x00000004060672a4 */ /* 0x002fcc000f8e02ff */
[----:B0-----:R-:W-:Y:S01]  /*0090*/  IADD3 R5, PT, PT, R0, UR6, RZ ;  /* 0x0000000600057c10 */ /* 0x001fe2000fffe0ff */
[----:B--2---:R-:W-:-:S03]  /*00a0*/  UIMAD UR5, UR5, UR9, URZ ;  /* 0x00000009050572a4 */ /* 0x004fc6000f8e02ff */
[----:B----4-:R-:W-:-:S03]  /*00b0*/  ISETP.GE.U32.AND P0, PT, R5, UR12, PT ;  /* 0x0000000c05007c0c */ /* 0x010fc6000bf06070 */
[----:B---3--:R-:W-:-:S04]  /*00c0*/  IADD3 R4, PT, PT, R17, UR5, RZ ;  /* 0x0000000511047c10 */ /* 0x008fc8000fffe0ff */
[----:B------:R-:W-:-:S13]  /*00d0*/  ISETP.GE.U32.OR P0, PT, R4, UR13, P0 ;  /* 0x0000000d04007c0c */ /* 0x000fda0008706470 */
[----:B------:R-:W-:Y:S05]  /*00e0*/  @P0 EXIT ;  /* 0x000000000000094d */ /* 0x000fea0003800000 */
[----:B------:R-:W0:Y:S01]  /*00f0*/  LDCU UR12, c[0x0][0x3a0] ;  /* 0x00007400ff0c77ac */ /* 0x000e220008000800 */
[----:B------:R-:W1:Y:S01]  /*0100*/  LDC.64 R2, c[0x0][0x390] ;  /* 0x0000e400ff027b82 */ /* 0x000e620000000a00 */
[----:B------:R-:W-:Y:S02]  /*0110*/  IMAD R5, R5, UR13, R4 ;  /* 0x0000000d05057c24 */ /* 0x000fe4000f8e0204 */
[----:B------:R-:W-:Y:S01]  /*0120*/  HFMA2 R9, -RZ, RZ, 0, 0 ;  /* 0x00000000ff097431 */ /* 0x000fe200000001ff */
[----:B------:R-:W2:Y:S01]  /*0130*/  LDCU.64 UR10, c[0x0][0x358] ;  /* 0x00006b00ff0a77ac */ /* 0x000ea20008000a00 */
[----:B0-----:R-:W-:Y:S01]  /*0140*/  UISETP.NE.AND UP0, UPT, UR12, URZ, UPT ;  /* 0x000000ff0c00728c */ /* 0x001fe2000bf05270 */
[----:B-1----:R-:W-:-:S08]  /*0150*/  IMAD.WIDE.U32 R2, R5, 0x4, R2 ;  /* 0x0000000405027825 */ /* 0x002fd000078e0002 */
[----:B--2---:R-:W-:Y:S05]  /*0160*/  BRA.U !UP0, `(.L_x_0) ;  /* 0x0000000508187547 */ /* 0x004fea000b800000 */
[----:B------:R-:W0:Y:S01]  /*0170*/  S2UR UR8, SR_CgaCtaId ;  /* 0x00000000000879c3 */ /* 0x000e220000008800 */
[----:B------:R-:W-:Y:S01]  /*0180*/  UMOV UR4, 0x400 ;  /* 0x0000040000047882 */ /* 0x000fe20000000000 */
[----:B------:R-:W-:Y:S01]  /*0190*/  IMAD R25, R0, UR12, R17 ;  /* 0x0000000c00197c24 */ /* 0x000fe2000f8e0211 */
[----:B------:R-:W-:Y:S01]  /*01a0*/  UIADD3 UR7, UPT, UPT, UR4, 0x400, URZ ;  /* 0x0000040004077890 */ /* 0x000fe2000fffe0ff */
[----:B------:R-:W-:Y:S01]  /*01b0*/  MOV R9, RZ ;  /* 0x000000ff00097202 */ /* 0x000fe20000000f00 */
[----:B------:R-:W1:Y:S01]  /*01c0*/  LDCU.128 UR16, c[0x0][0x380] ;  /* 0x00007000ff1077ac */ /* 0x000e620008000c00 */
[----:B0-----:R-:W-:Y:S02]  /*01d0*/  ULEA UR4, UR8, UR4, 0x18 ;  /* 0x0000000408047291 */ /* 0x001fe4000f8ec0ff */
[----:B------:R-:W-:Y:S02]  /*01e0*/  ULEA UR7, UR8, UR7, 0x18 ;  /* 0x0000000708077291 */ /* 0x000fe4000f8ec0ff */
[----:B------:R-:W-:-:S02]  /*01f0*/  UIMAD UR8, UR6, UR12, URZ ;  /* 0x0000000c060872a4 */ /* 0x000fc4000f8e02ff */
[C---:B------:R-:W-:Y:S01]  /*0200*/  LEA R18, R0.reuse, UR4, 0x6 ;  /* 0x0000000400127c11 */ /* 0x040fe2000f8e30ff */
[----:B------:R-:W-:Y:S01]  /*0210*/  UMOV UR4, URZ ;  /* 0x000000ff00047c82 */ /* 0x000fe20008000000 */
[C---:B------:R-:W-:Y:S02]  /*0220*/  LEA R19, R17.reuse, UR7, 0x2 ;  /* 0x0000000711137c11 */ /* 0x040fe4000f8e10ff */
[----:B------:R-:W-:Y:S02]  /*0230*/  LEA R20, R17, R18, 0x2 ;  /* 0x0000001211147211 */ /* 0x000fe400078e10ff */
[----:B-1----:R-:W-:-:S07]  /*0240*/  LEA R16, R0, R19, 0x6 ;  /* 0x0000001300107211 */ /* 0x002fce00078e30ff */
.L_x_1:
[----:B------:R-:W-:Y:S02]  /*0250*/  IADD3 R6, PT, PT, R0, UR4, RZ ;  /* 0x0000000400067c10 */ /* 0x000fe4000fffe0ff */
[----:B------:R-:W-:-:S03]  /*0260*/  IADD3 R4, PT, PT, R25, UR4, RZ ;  /* 0x0000000419047c10 */ /* 0x000fc6000fffe0ff */
[----:B------:R-:W-:Y:S01]  /*0270*/  IMAD R6, R6, UR13, R17 ;  /* 0x0000000d06067c24 */ /* 0x000fe2000f8e0211 */
[----:B------:R-:W-:-:S04]  /*0280*/  IADD3 R5, P1, PT, R4, UR8, RZ ;  /* 0x0000000804057c10 */ /* 0x000fc8000ff3e0ff */
[----:B------:R-:W-:Y:S02]  /*0290*/  IADD3 R6, P0, PT, R6, UR5, RZ ;  /* 0x0000000506067c10 */ /* 0x000fe4000ff1e0ff */
[----:B------:R-:W-:Y:S02]  /*02a0*/  IADD3.X R8, PT, PT, RZ, RZ, RZ, P1, !PT ;  /* 0x000000ffff087210 */ /* 0x000fe40000ffe4ff */
[----:B------:R-:W-:Y:S02]  /*02b0*/  IADD3.X R7, PT, PT, RZ, RZ, RZ, P0, !PT ;  /* 0x000000ffff077210 */ /* 0x000fe400007fe4ff */
[C---:B------:R-:W-:Y:S02]  /*02c0*/  LEA R4, P1, R5.reuse, UR16, 0x2 ;  /* 0x0000001005047c11 */ /* 0x040fe4000f8210ff */
[----:B------:R-:W-:Y:S02]  /*02d0*/  LEA R10, P0, R6, UR18, 0x2 ;  /* 0x00000012060a7c11 */ /* 0x000fe4000f8010ff */
[----:B------:R-:W-:-:S02]  /*02e0*/  LEA.HI.X R5, R5, UR17, R8, 0x2, P1 ;  /* 0x0000001105057c11 */ /* 0x000fc400088f1408 */
[----:B------:R-:W-:-:S03]  /*02f0*/  LEA.HI.X R11, R6, UR19, R7, 0x2, P0 ;  /* 0x00000013060b7c11 */ /* 0x000fc600080f1407 */
[----:B------:R-:W2:Y:S04]  /*0300*/  LDG.E R21, desc[UR10][R4.64] ;  /* 0x0000000a04157981 */ /* 0x000ea8000c1e1900 */
[----:B------:R-:W3:Y:S01]  /*0310*/  LDG.E R11, desc[UR10][R10.64] ;  /* 0x0000000a0a0b7981 */ /* 0x000ee2000c1e1900 */
[----:B------:R-:W-:-:S04]  /*0320*/  UIADD3 UR4, UPT, UPT, UR9, UR4, URZ ;  /* 0x0000000409047290 */ /* 0x000fc8000fffe0ff */
[----:B------:R-:W-:Y:S01]  /*0330*/  UISETP.GE.U32.AND UP0, UPT, UR4, UR12, UPT ;  /* 0x0000000c0400728c */ /* 0x000fe2000bf06070 */
[----:B--2---:R-:W-:Y:S04]  /*0340*/  STS [R20], R21 ;  /* 0x0000001514007388 */ /* 0x004fe80000000800 */
[----:B---3--:R-:W-:Y:S01]  /*0350*/  STS [R16], R11 ;  /* 0x0000000b10007388 */ /* 0x008fe20000000800 */
[----:B------:R-:W-:Y:S06]  /*0360*/  BAR.SYNC.DEFER_BLOCKING 0x0 ;  /* 0x0000000000007b1d */ /* 0x000fec0000010000 */
[----:B------:R-:W-:Y:S04]  /*0370*/  LDS R8, [R19] ;  /* 0x0000000013087984 */ /* 0x000fe80000000800 */
[----:B------:R-:W0:Y:S04]  /*0380*/  LDS.128 R12, [R18] ;  /* 0x00000000120c7984 */ /* 0x000e280000000c00 */
[----:B------:R-:W1:Y:S04]  /*0390*/  LDS R23, [R19+0x40] ;  /* 0x0000400013177984 */ /* 0x000e680000000800 */
[----:B------:R-:W2:Y:S04]  /*03a0*/  LDS R28, [R19+0x80] ;  /* 0x00008000131c7984 */ /* 0x000ea80000000800 */
[----:B------:R-:W3:Y:S04]  /*03b0*/  LDS R26, [R19+0xc0] ;  /* 0x0000c000131a7984 */ /* 0x000ee80000000800 */
[----:B------:R-:W-:Y:S04]  /*03c0*/  LDS R27, [R19+0x100] ;  /* 0x00010000131b7984 */ /* 0x000fe80000000800 */
[----:B------:R-:W4:Y:S04]  /*03d0*/  LDS.128 R4, [R18+0x10] ;  /* 0x0000100012047984 */ /* 0x000f280000000c00 */
[----:B------:R-:W5:Y:S04]  /*03e0*/  LDS R24, [R19+0x140] ;  /* 0x0001400013187984 */ /* 0x000f680000000800 */
[----:B------:R-:W5:Y:S04]  /*03f0*/  LDS R21, [R19+0x180] ;  /* 0x0001800013157984 */ /* 0x000f680000000800 */
[----:B------:R-:W5:Y:S01]  /*0400*/  LDS R22, [R19+0x1c0] ;  /* 0x0001c00013167984 */ /* 0x000f620000000800 */
[----:B0-----:R-:W-:-:S04]  /*0410*/  FFMA R8, R12, R8, R9 ;  /* 0x000000080c087223 */ /* 0x001fc80000000009 */
[----:B-1----:R-:W-:Y:S02]  /*0420*/  FFMA R13, R23, R13, R8 ;  /* 0x0000000d170d7223 */ /* 0x002fe40000000008 */
[----:B------:R-:W-:Y:S02]  /*0430*/  LDS R23, [R19+0x200] ;  /* 0x0002000013177984 */ /* 0x000fe40000000800 */
[----:B--2---:R-:W-:Y:S02]  /*0440*/  FFMA R13, R28, R14, R13 ;  /* 0x0000000e1c0d7223 */ /* 0x004fe4000000000d */
[----:B------:R-:W0:Y:S02]  /*0450*/  LDS.128 R8, [R18+0x20] ;  /* 0x0000200012087984 */ /* 0x000e240000000c00 */
[----:B---3--:R-:W-:Y:S02]  /*0460*/  FFMA R13, R26, R15, R13 ;  /* 0x0000000f1a0d7223 */ /* 0x008fe4000000000d */
[----:B------:R-:W1:Y:S02]  /*0470*/  LDS R26, [R19+0x240] ;  /* 0x00024000131a7984 */ /* 0x000e640000000800 */
[----:B----4-:R-:W-:-:S02]  /*0480*/  FFMA R13, R4, R27, R13 ;  /* 0x0000001b040d7223 */ /* 0x010fc4000000000d */
[----:B------:R-:W2:Y:S02]  /*0490*/  LDS R27, [R19+0x280] ;  /* 0x00028000131b7984 */ /* 0x000ea40000000800 */
[----:B-----5:R-:W-:Y:S02]  /*04a0*/  FFMA R24, R24, R5, R13 ;  /* 0x0000000518187223 */ /* 0x020fe4000000000d */
[----:B------:R-:W3:Y:S02]  /*04b0*/  LDS R4, [R19+0x2c0] ;  /* 0x0002c00013047984 */ /* 0x000ee40000000800 */
[----:B------:R-:W-:Y:S02]  /*04c0*/  FFMA R21, R21, R6, R24 ;  /* 0x0000000615157223 */ /* 0x000fe40000000018 */
[----:B------:R-:W-:Y:S02]  /*04d0*/  LDS R5, [R19+0x300] ;  /* 0x0003000013057984 */ /* 0x000fe40000000800 */
[----:B------:R-:W-:-:S02]  /*04e0*/  FFMA R21, R22, R7, R21 ;  /* 0x0000000716157223 */ /* 0x000fc40000000015 */
[----:B------:R-:W4:Y:S04]  /*04f0*/  LDS.128 R12, [R18+0x30] ;  /* 0x00003000120c7984 */ /* 0x000f280000000c00 */
[----:B------:R-:W5:Y:S04]  /*0500*/  LDS R22, [R19+0x340] ;  /* 0x0003400013167984 */ /* 0x000f680000000800 */
[----:B------:R-:W5:Y:S04]  /*0510*/  LDS R7, [R19+0x380] ;  /* 0x0003800013077984 */ /* 0x000f680000000800 */
[----:B------:R-:W5:Y:S01]  /*0520*/  LDS R6, [R19+0x3c0] ;  /* 0x0003c00013067984 */ /* 0x000f620000000800 */
[----:B0-----:R-:W-:-:S04]  /*0530*/  FFMA R21, R8, R23, R21 ;  /* 0x0000001708157223 */ /* 0x001fc80000000015 */
[----:B-1----:R-:W-:-:S04]  /*0540*/  FFMA R26, R26, R9, R21 ;  /* 0x000000091a1a7223 */ /* 0x002fc80000000015 */
[----:B--2---:R-:W-:-:S04]  /*0550*/  FFMA R27, R27, R10, R26 ;  /* 0x0000000a1b1b7223 */ /* 0x004fc8000000001a */
[----:B---3--:R-:W-:-:S04]  /*0560*/  FFMA R11, R4, R11, R27 ;  /* 0x0000000b040b7223 */ /* 0x008fc8000000001b */
[----:B----4-:R-:W-:-:S04]  /*0570*/  FFMA R5, R12, R5, R11 ;  /* 0x000000050c057223 */ /* 0x010fc8000000000b */
[----:B-----5:R-:W-:-:S04]  /*0580*/  FFMA R22, R22, R13, R5 ;  /* 0x0000000d16167223 */ /* 0x020fc80000000005 */
[----:B------:R-:W-:-:S04]  /*0590*/  FFMA R7, R7, R14, R22 ;  /* 0x0000000e07077223 */ /* 0x000fc80000000016 */
[----:B------:R-:W-:Y:S01]  /*05a0*/  FFMA R9, R6, R15, R7 ;  /* 0x0000000f06097223 */ /* 0x000fe20000000007 */
[----:B------:R-:W-:Y:S06]  /*05b0*/  BAR.SYNC.DEFER_BLOCKING 0x0 ;  /* 0x0000000000007b1d */ /* 0x000fec0000010000 */
[----:B------:R-:W-:Y:S05]  /*05c0*/  BRA.U !UP0, `(.L_x_1) ;  /* 0xfffffffd08207547 */ /* 0x000fea000b83ffff */
.L_x_0:
[----:B------:R-:W-:Y:S01]  /*05d0*/  STG.E desc[UR10][R2.64], R9 ;  /* 0x0000000902007986 */ /* 0x000fe2000c10190a */
[----:B------:R-:W-:Y:S05]  /*05e0*/  EXIT ;  /* 0x000000000000794d */ /* 0x000fea0003800000 */
.L_x_2:
[----:B------:R-:W-:-:S00]  /*05f0*/  BRA `(.L_x_2) ;  /* 0xfffffffc00fc7947 */ /* 0x000fc0000383ffff */
[----:B------:R-:W-:-:S00]  /*0600*/  NOP ;  /* 0x0000000000007918 */ /* 0x000fc00000000000 */
[----:B------:R-:W-:-:S00]  /*0610*/  NOP ;  /* 0x0000000000007918 */ /* 0x000fc00000000000 */
[----:B------:R-:W-:-:S00]  /*0620*/  NOP ;  /* 0x0000000000007918 */ /* 0x000fc00000000000 */
[----:B------:R-:W-:-:S00]  /*0630*/  NOP ;  /* 0x0000000000007918 */ /* 0x000fc00000000000 */
[----:B------:R-:W-:-:S00]  /*0640*/  NOP ;  /* 0x0000000000007918 */ /* 0x000fc00000000000 */
[----:B------:R-:W-:-:S00]  /*0650*/  NOP ;  /* 0x0000000000007918 */ /* 0x000fc00000000000 */
[----:B------:R-:W-:-:S00]  /*0660*/  NOP ;  /* 0x0000000000007918 */ /* 0x000fc00000000000 */
[----:B------:R-:W-:-:S00]  /*0670*/  NOP ;  /* 0x0000000000007918 */ /* 0x000fc00000000000 */
.L_x_3:


//--------------------- .nv.shared._Z12cuda_gemm_v2ILi16EEvPfS0_S0_iii --------------------------
	.section	.nv.shared._Z12cuda_gemm_v2ILi16EEvPfS0_S0_iii,"aw",@nobits
	.sectionflags	@""
	.align	4
.nv.shared._Z12cuda_gemm_v2ILi16EEvPfS0_S0_iii:
	.zero		3072


//--------------------- .nv.shared.reserved.0     --------------------------
	.section	.nv.shared.reserved.0,"aw",@nobits
	.weak		__nv_reservedSMEM_offset_0_alias
	.size		__nv_reservedSMEM_offset_0_alias, 0, 64
	.other		__nv_reservedSMEM_offset_0_alias,@"STO_CUDA_RESERVED_SHARED STV_DEFAULT"
__nv_reservedSMEM_offset_0_alias:
	.zero		0
	.zero		64


//--------------------- .nv.constant0._Z12cuda_gemm_v2ILi16EEvPfS0_S0_iii --------------------------
	.section	.nv.constant0._Z12cuda_gemm_v2ILi16EEvPfS0_S0_iii,"a",@progbits
	.sectionflags	@""
	.align	4
.nv.constant0._Z12cuda_gemm_v2ILi16EEvPfS0_S0_iii:
	.zero		932


//--------------------- SYMBOLS --------------------------

	.type		.nv.reservedSmem.offset0,@object
	.size		.nv.reservedSmem.offset0,0x4
	.type		.nv.reservedSmem.cap,@object
	.size		.nv.reservedSmem.cap,0x4
